//
// Generated by NVIDIA NVVM Compiler
//
// Compiler Build ID: CL-36424714
// Cuda compilation tools, release 13.0, V13.0.88
// Based on NVVM 20.0.0
//

.version 9.0
.target sm_100
.address_size 64

	// .globl	_Z4testPi

.visible .entry _Z4testPi(
	.param .u64 .ptr .align 1 _Z4testPi_param_0
)
{


	ret;

}


// ===== COMPILED SASS (sm_100) =====

	.target	sm_100

	.elftype	@"ET_EXEC"


//--------------------- .note.nv.tkinfo           --------------------------
	.section	.note.nv.tkinfo,"",@"SHT_NOTE"
	.sectionflags	@"SHF_NOTE_NV_TKINFO"
	.tkinfo
        /*0018*/ 	.word	0x00000002
        /*0030*/ 	.string	""
        /*0030*/ 	.string	"ptxas"
        /*0030*/ 	.string	"Cuda compilation tools, release 13.0, V13.0.88"
        /*0030*/ 	.string	"Build cuda_13.0.r13.0/compiler.36424714_0"
        /*0030*/ 	.string	"-arch sm_100 -m 64 "



//--------------------- .note.nv.cuinfo           --------------------------
	.section	.note.nv.cuinfo,"",@"SHT_NOTE"
	.sectionflags	@"SHF_NOTE_NV_CUINFO"
        /*0018*/ 	.short	0x0002
        /*001a*/ 	.short	0x0064
        /*001c*/ 	.short	0x0082
	.zero		2


//--------------------- .nv.info                  --------------------------
	.section	.nv.info,"",@"SHT_CUDA_INFO"
	.align	4


	//----- nvinfo : EIATTR_REGCOUNT
	.align		4
        /*0000*/ 	.byte	0x04, 0x2f
        /*0002*/ 	.short	(.L_1 - .L_0)
	.align		4
.L_0:
        /*0004*/ 	.word	index@(_Z4testPi)
        /*0008*/ 	.word	0x00000004


	//----- nvinfo : EIATTR_FRAME_SIZE
	.align		4
.L_1:
        /*000c*/ 	.byte	0x04, 0x11
        /*000e*/ 	.short	(.L_3 - .L_2)
	.align		4
.L_2:
        /*0010*/ 	.word	index@(_Z4testPi)
        /*0014*/ 	.word	0x00000000


	//----- nvinfo : EIATTR_MIN_STACK_SIZE
	.align		4
.L_3:
        /*0018*/ 	.byte	0x04, 0x12
        /*001a*/ 	.short	(.L_5 - .L_4)
	.align		4
.L_4:
        /*001c*/ 	.word	index@(_Z4testPi)
        /*0020*/ 	.word	0x00000000
.L_5:


//--------------------- .nv.compat                --------------------------
	.section	.nv.compat,"",@"SHT_CUDA_COMPAT_INFO"
	.align	4
        /*0000*/ 	.byte	0x02, 0x09, 0x00, 0x00, 0x02, 0x02, 0x01, 0x00, 0x02, 0x05, 0x05, 0x00, 0x03, 0x07, 0x01, 0x01
        /*0010*/ 	.byte	0x02, 0x03, 0x00, 0x00, 0x02, 0x06, 0x01, 0x00, 0x04, 0x0b, 0x08, 0x00, 0x09, 0x00, 0x00, 0x00
        /*0020*/ 	.byte	0x00, 0x00, 0x00, 0x00


//--------------------- .nv.info._Z4testPi        --------------------------
	.section	.nv.info._Z4testPi,"",@"SHT_CUDA_INFO"
	.sectionflags	@""
	.align	4


	//----- nvinfo : EIATTR_CUDA_API_VERSION
	.align		4
        /*0000*/ 	.byte	0x04, 0x37
        /*0002*/ 	.short	(.L_7 - .L_6)
.L_6:
        /*0004*/ 	.word	0x00000082


	//----- nvinfo : EIATTR_KPARAM_INFO
	.align		4
.L_7:
        /*0008*/ 	.byte	0x04, 0x17
        /*000a*/ 	.short	(.L_9 - .L_8)
.L_8:
        /*000c*/ 	.word	0x00000000
        /*0010*/ 	.short	0x0000
        /*0012*/ 	.short	0x0000
        /*0014*/ 	.byte	0x00, 0xf5, 0x21, 0x00


	//----- nvinfo : EIATTR_SPARSE_MMA_MASK
	.align		4
.L_9:
        /*0018*/ 	.byte	0x03, 0x50
        /*001a*/ 	.short	0x0000


	//----- nvinfo : EIATTR_MAXREG_COUNT
	.align		4
        /*001c*/ 	.byte	0x03, 0x1b
        /*001e*/ 	.short	0x00ff


	//----- nvinfo : EIATTR_MERCURY_ISA_VERSION
	.align		4
        /*0020*/ 	.byte	0x03, 0x5f
        /*0022*/ 	.short	0x0101


	//----- nvinfo : EIATTR_VRC_CTA_INIT_COUNT
	.align		4
        /*0024*/ 	.byte	0x02, 0x4a
	.zero		1
	.zero		1


	//----- nvinfo : EIATTR_EXIT_INSTR_OFFSETS
	.align		4
        /*0028*/ 	.byte	0x04, 0x1c
        /*002a*/ 	.short	(.L_11 - .L_10)


	//   ....[0]....
.L_10:
        /*002c*/ 	.word	0x00000010


	//----- nvinfo : EIATTR_CBANK_PARAM_SIZE
	.align		4
.L_11:
        /*0030*/ 	.byte	0x03, 0x19
        /*0032*/ 	.short	0x0008


	//----- nvinfo : EIATTR_PARAM_CBANK
	.align		4
        /*0034*/ 	.byte	0x04, 0x0a
        /*0036*/ 	.short	(.L_13 - .L_12)
	.align		4
.L_12:
        /*0038*/ 	.word	index@(.nv.constant0._Z4testPi)
        /*003c*/ 	.short	0x0380
        /*003e*/ 	.short	0x0008


	//----- nvinfo : EIATTR_SW_WAR
	.align		4
.L_13:
        /*0040*/ 	.byte	0x04, 0x36
        /*0042*/ 	.short	(.L_15 - .L_14)
.L_14:
        /*0044*/ 	.word	0x00000008
.L_15:


//--------------------- .nv.callgraph             --------------------------
	.section	.nv.callgraph,"",@"SHT_CUDA_CALLGRAPH"
	.align	4
	.sectionentsize	8
	.align		4
        /*0000*/ 	.word	0x00000000
	.align		4
        /*0004*/ 	.word	0xffffffff
	.align		4
        /*0008*/ 	.word	0x00000000
	.align		4
        /*000c*/ 	.word	0xfffffffe
	.align		4
        /*0010*/ 	.word	0x00000000
	.align		4
        /*0014*/ 	.word	0xfffffffd
	.align		4
        /*0018*/ 	.word	0x00000000
	.align		4
        /*001c*/ 	.word	0xfffffffc


//--------------------- .text._Z4testPi           --------------------------
	.section	.text._Z4testPi,"ax",@progbits
	.align	128
        .global         _Z4testPi
        .type           _Z4testPi,@function
        .size           _Z4testPi,(.L_x_1 - _Z4testPi)
        .other          _Z4testPi,@"STO_CUDA_ENTRY STV_DEFAULT"
_Z4testPi:
.text._Z4testPi:
[----:B------:R-:W-:Y:S01]  /*0000*/  LDC R1, c[0x0][0x37c] ;  /* 0x0000df00ff017b82 */ /* 0x000fe20000000800 */
[----:B------:R-:W-:Y:S05]  /*0010*/  EXIT ;  /* 0x000000000000794d */ /* 0x000fea0003800000 */
.L_x_0:
[----:B------:R-:W-:-:S00]  /*0020*/  BRA `(.L_x_0) ;  /* 0xfffffffc00fc7947 */ /* 0x000fc0000383ffff */
[----:B------:R-:W-:-:S00]  /*0030*/  NOP ;  /* 0x0000000000007918 */ /* 0x000fc00000000000 */
        /* <DEDUP_REMOVED lines=12> */
.L_x_1:


//--------------------- .nv.shared.reserved.0     --------------------------
	.section	.nv.shared.reserved.0,"aw",@nobits
	.weak		__nv_reservedSMEM_offset_0_alias
	.size		__nv_reservedSMEM_offset_0_alias, 0, 64
	.other		__nv_reservedSMEM_offset_0_alias,@"STO_CUDA_RESERVED_SHARED STV_DEFAULT"
__nv_reservedSMEM_offset_0_alias:
	.zero		0
	.zero		64


//--------------------- .nv.constant0._Z4testPi   --------------------------
	.section	.nv.constant0._Z4testPi,"a",@progbits
	.sectionflags	@""
	.align	4
.nv.constant0._Z4testPi:
	.zero		904


//--------------------- SYMBOLS --------------------------

	.type		.nv.reservedSmem.offset0,@object
	.size		.nv.reservedSmem.offset0,0x4
